//
// Generated by NVIDIA NVVM Compiler
//
// Compiler Build ID: CL-36424714
// Cuda compilation tools, release 13.0, V13.0.88
// Based on NVVM 20.0.0
//

.version 9.0
.target sm_100
.address_size 64

	// .globl	_Z19bitOperationsKernelPiS_S_i

.visible .entry _Z19bitOperationsKernelPiS_S_i(
	.param .u64 .ptr .align 1 _Z19bitOperationsKernelPiS_S_i_param_0,
	.param .u64 .ptr .align 1 _Z19bitOperationsKernelPiS_S_i_param_1,
	.param .u64 .ptr .align 1 _Z19bitOperationsKernelPiS_S_i_param_2,
	.param .u32 _Z19bitOperationsKernelPiS_S_i_param_3
)
{
	.reg .pred 	%p<2>;
	.reg .b32 	%r<11>;
	.reg .b64 	%rd<11>;

	ld.param.u64 	%rd1, [_Z19bitOperationsKernelPiS_S_i_param_0];
	ld.param.u64 	%rd2, [_Z19bitOperationsKernelPiS_S_i_param_1];
	ld.param.u64 	%rd3, [_Z19bitOperationsKernelPiS_S_i_param_2];
	ld.param.u32 	%r2, [_Z19bitOperationsKernelPiS_S_i_param_3];
	mov.u32 	%r3, %ctaid.x;
	mov.u32 	%r4, %ntid.x;
	mov.u32 	%r5, %tid.x;
	mad.lo.s32 	%r1, %r3, %r4, %r5;
	setp.ge.s32 	%p1, %r1, %r2;
	@%p1 bra 	$L__BB0_2;
	cvta.to.global.u64 	%rd4, %rd1;
	cvta.to.global.u64 	%rd5, %rd2;
	cvta.to.global.u64 	%rd6, %rd3;
	mul.wide.s32 	%rd7, %r1, 4;
	add.s64 	%rd8, %rd4, %rd7;
	ld.global.u32 	%r6, [%rd8];
	clz.b32 	%r7, %r6;
	add.s64 	%rd9, %rd5, %rd7;
	st.global.u32 	[%rd9], %r7;
	brev.b32 	%r8, %r6;
	bfind.shiftamt.u32 	%r9, %r8;
	add.s32 	%r10, %r9, 1;
	add.s64 	%rd10, %rd6, %rd7;
	st.global.u32 	[%rd10], %r10;
$L__BB0_2:
	ret;

}


// ===== COMPILED SASS (sm_100) =====

	.target	sm_100

	.elftype	@"ET_EXEC"


//--------------------- .note.nv.tkinfo           --------------------------
	.section	.note.nv.tkinfo,"",@"SHT_NOTE"
	.sectionflags	@"SHF_NOTE_NV_TKINFO"
	.tkinfo
        /*0018*/ 	.word	0x00000002
        /*0030*/ 	.string	""
        /*0030*/ 	.string	"ptxas"
        /*0030*/ 	.string	"Cuda compilation tools, release 13.0, V13.0.88"
        /*0030*/ 	.string	"Build cuda_13.0.r13.0/compiler.36424714_0"
        /*0030*/ 	.string	"-arch sm_100 -m 64 "



//--------------------- .note.nv.cuinfo           --------------------------
	.section	.note.nv.cuinfo,"",@"SHT_NOTE"
	.sectionflags	@"SHF_NOTE_NV_CUINFO"
        /*0018*/ 	.short	0x0002
        /*001a*/ 	.short	0x0064
        /*001c*/ 	.short	0x0082
	.zero		2


//--------------------- .nv.info                  --------------------------
	.section	.nv.info,"",@"SHT_CUDA_INFO"
	.align	4


	//----- nvinfo : EIATTR_REGCOUNT
	.align		4
        /*0000*/ 	.byte	0x04, 0x2f
        /*0002*/ 	.short	(.L_1 - .L_0)
	.align		4
.L_0:
        /*0004*/ 	.word	index@(_Z19bitOperationsKernelPiS_S_i)
        /*0008*/ 	.word	0x0000000e


	//----- nvinfo : EIATTR_FRAME_SIZE
	.align		4
.L_1:
        /*000c*/ 	.byte	0x04, 0x11
        /*000e*/ 	.short	(.L_3 - .L_2)
	.align		4
.L_2:
        /*0010*/ 	.word	index@(_Z19bitOperationsKernelPiS_S_i)
        /*0014*/ 	.word	0x00000000


	//----- nvinfo : EIATTR_MIN_STACK_SIZE
	.align		4
.L_3:
        /*0018*/ 	.byte	0x04, 0x12
        /*001a*/ 	.short	(.L_5 - .L_4)
	.align		4
.L_4:
        /*001c*/ 	.word	index@(_Z19bitOperationsKernelPiS_S_i)
        /*0020*/ 	.word	0x00000000
.L_5:


//--------------------- .nv.compat                --------------------------
	.section	.nv.compat,"",@"SHT_CUDA_COMPAT_INFO"
	.align	4
        /*0000*/ 	.byte	0x02, 0x09, 0x00, 0x00, 0x02, 0x02, 0x01, 0x00, 0x02, 0x05, 0x05, 0x00, 0x03, 0x07, 0x01, 0x01
        /*0010*/ 	.byte	0x02, 0x03, 0x00, 0x00, 0x02, 0x06, 0x01, 0x00, 0x04, 0x0b, 0x08, 0x00, 0x09, 0x00, 0x00, 0x00
        /*0020*/ 	.byte	0x00, 0x00, 0x00, 0x00


//--------------------- .nv.info._Z19bitOperationsKernelPiS_S_i --------------------------
	.section	.nv.info._Z19bitOperationsKernelPiS_S_i,"",@"SHT_CUDA_INFO"
	.sectionflags	@""
	.align	4


	//----- nvinfo : EIATTR_CUDA_API_VERSION
	.align		4
        /*0000*/ 	.byte	0x04, 0x37
        /*0002*/ 	.short	(.L_7 - .L_6)
.L_6:
        /*0004*/ 	.word	0x00000082


	//----- nvinfo : EIATTR_KPARAM_INFO
	.align		4
.L_7:
        /*0008*/ 	.byte	0x04, 0x17
        /*000a*/ 	.short	(.L_9 - .L_8)
.L_8:
        /*000c*/ 	.word	0x00000000
        /*0010*/ 	.short	0x0003
        /*0012*/ 	.short	0x0018
        /*0014*/ 	.byte	0x00, 0xf0, 0x11, 0x00


	//----- nvinfo : EIATTR_KPARAM_INFO
	.align		4
.L_9:
        /*0018*/ 	.byte	0x04, 0x17
        /*001a*/ 	.short	(.L_11 - .L_10)
.L_10:
        /*001c*/ 	.word	0x00000000
        /*0020*/ 	.short	0x0002
        /*0022*/ 	.short	0x0010
        /*0024*/ 	.byte	0x00, 0xf5, 0x21, 0x00


	//----- nvinfo : EIATTR_KPARAM_INFO
	.align		4
.L_11:
        /*0028*/ 	.byte	0x04, 0x17
        /*002a*/ 	.short	(.L_13 - .L_12)
.L_12:
        /*002c*/ 	.word	0x00000000
        /*0030*/ 	.short	0x0001
        /*0032*/ 	.short	0x0008
        /*0034*/ 	.byte	0x00, 0xf5, 0x21, 0x00


	//----- nvinfo : EIATTR_KPARAM_INFO
	.align		4
.L_13:
        /*0038*/ 	.byte	0x04, 0x17
        /*003a*/ 	.short	(.L_15 - .L_14)
.L_14:
        /*003c*/ 	.word	0x00000000
        /*0040*/ 	.short	0x0000
        /*0042*/ 	.short	0x0000
        /*0044*/ 	.byte	0x00, 0xf5, 0x21, 0x00


	//----- nvinfo : EIATTR_SPARSE_MMA_MASK
	.align		4
.L_15:
        /*0048*/ 	.byte	0x03, 0x50
        /*004a*/ 	.short	0x0000


	//----- nvinfo : EIATTR_MAXREG_COUNT
	.align		4
        /*004c*/ 	.byte	0x03, 0x1b
        /*004e*/ 	.short	0x00ff


	//----- nvinfo : EIATTR_MERCURY_ISA_VERSION
	.align		4
        /*0050*/ 	.byte	0x03, 0x5f
        /*0052*/ 	.short	0x0101


	//----- nvinfo : EIATTR_VRC_CTA_INIT_COUNT
	.align		4
        /*0054*/ 	.byte	0x02, 0x4a
	.zero		1
	.zero		1


	//----- nvinfo : EIATTR_EXIT_INSTR_OFFSETS
	.align		4
        /*0058*/ 	.byte	0x04, 0x1c
        /*005a*/ 	.short	(.L_17 - .L_16)


	//   ....[0]....
.L_16:
        /*005c*/ 	.word	0x00000070


	//   ....[1]....
        /*0060*/ 	.word	0x00000170


	//----- nvinfo : EIATTR_CBANK_PARAM_SIZE
	.align		4
.L_17:
        /*0064*/ 	.byte	0x03, 0x19
        /*0066*/ 	.short	0x001c


	//----- nvinfo : EIATTR_PARAM_CBANK
	.align		4
        /*0068*/ 	.byte	0x04, 0x0a
        /*006a*/ 	.short	(.L_19 - .L_18)
	.align		4
.L_18:
        /*006c*/ 	.word	index@(.nv.constant0._Z19bitOperationsKernelPiS_S_i)
        /*0070*/ 	.short	0x0380
        /*0072*/ 	.short	0x001c


	//----- nvinfo : EIATTR_SW_WAR
	.align		4
.L_19:
        /*0074*/ 	.byte	0x04, 0x36
        /*0076*/ 	.short	(.L_21 - .L_20)
.L_20:
        /*0078*/ 	.word	0x00000008
.L_21:


//--------------------- .nv.callgraph             --------------------------
	.section	.nv.callgraph,"",@"SHT_CUDA_CALLGRAPH"
	.align	4
	.sectionentsize	8
	.align		4
        /*0000*/ 	.word	0x00000000
	.align		4
        /*0004*/ 	.word	0xffffffff
	.align		4
        /*0008*/ 	.word	0x00000000
	.align		4
        /*000c*/ 	.word	0xfffffffe
	.align		4
        /*0010*/ 	.word	0x00000000
	.align		4
        /*0014*/ 	.word	0xfffffffd
	.align		4
        /*0018*/ 	.word	0x00000000
	.align		4
        /*001c*/ 	.word	0xfffffffc


//--------------------- .text._Z19bitOperationsKernelPiS_S_i --------------------------
	.section	.text._Z19bitOperationsKernelPiS_S_i,"ax",@progbits
	.align	128
        .global         _Z19bitOperationsKernelPiS_S_i
        .type           _Z19bitOperationsKernelPiS_S_i,@function
        .size           _Z19bitOperationsKernelPiS_S_i,(.L_x_1 - _Z19bitOperationsKernelPiS_S_i)
        .other          _Z19bitOperationsKernelPiS_S_i,@"STO_CUDA_ENTRY STV_DEFAULT"
_Z19bitOperationsKernelPiS_S_i:
.text._Z19bitOperationsKernelPiS_S_i:
[----:B------:R-:W-:Y:S01]  /*0000*/  LDC R1, c[0x0][0x37c] ;  /* 0x0000df00ff017b82 */ /* 0x000fe20000000800 */
[----:B------:R-:W0:Y:S07]  /*0010*/  S2R R0, SR_TID.X ;  /* 0x0000000000007919 */ /* 0x000e2e0000002100 */
[----:B------:R-:W0:Y:S01]  /*0020*/  S2UR UR4, SR_CTAID.X ;  /* 0x00000000000479c3 */ /* 0x000e220000002500 */
[----:B------:R-:W1:Y:S07]  /*0030*/  LDCU UR5, c[0x0][0x398] ;  /* 0x00007300ff0577ac */ /* 0x000e6e0008000800 */
[----:B------:R-:W0:Y:S02]  /*0040*/  LDC R9, c[0x0][0x360] ;  /* 0x0000d800ff097b82 */ /* 0x000e240000000800 */
[----:B0-----:R-:W-:-:S05]  /*0050*/  IMAD R9, R9, UR4, R0 ;  /* 0x0000000409097c24 */ /* 0x001fca000f8e0200 */
[----:B-1----:R-:W-:-:S13]  /*0060*/  ISETP.GE.AND P0, PT, R9, UR5, PT ;  /* 0x0000000509007c0c */ /* 0x002fda000bf06270 */
[----:B------:R-:W-:Y:S05]  /*0070*/  @P0 EXIT ;  /* 0x000000000000094d */ /* 0x000fea0003800000 */
[----:B------:R-:W0:Y:S01]  /*0080*/  LDC.64 R2, c[0x0][0x380] ;  /* 0x0000e000ff027b82 */ /* 0x000e220000000a00 */
[----:B------:R-:W1:Y:S07]  /*0090*/  LDCU.64 UR4, c[0x0][0x358] ;  /* 0x00006b00ff0477ac */ /* 0x000e6e0008000a00 */
[----:B------:R-:W2:Y:S08]  /*00a0*/  LDC.64 R4, c[0x0][0x388] ;  /* 0x0000e200ff047b82 */ /* 0x000eb00000000a00 */
[----:B------:R-:W3:Y:S01]  /*00b0*/  LDC.64 R6, c[0x0][0x390] ;  /* 0x0000e400ff067b82 */ /* 0x000ee20000000a00 */
[----:B0-----:R-:W-:-:S06]  /*00c0*/  IMAD.WIDE R2, R9, 0x4, R2 ;  /* 0x0000000409027825 */ /* 0x001fcc00078e0202 */
[----:B-1----:R-:W4:Y:S01]  /*00d0*/  LDG.E R2, desc[UR4][R2.64] ;  /* 0x0000000402027981 */ /* 0x002f22000c1e1900 */
[----:B--2---:R-:W-:-:S04]  /*00e0*/  IMAD.WIDE R4, R9, 0x4, R4 ;  /* 0x0000000409047825 */ /* 0x004fc800078e0204 */
[----:B---3--:R-:W-:Y:S01]  /*00f0*/  IMAD.WIDE R6, R9, 0x4, R6 ;  /* 0x0000000409067825 */ /* 0x008fe200078e0206 */
[----:B----4-:R-:W0:Y:S08]  /*0100*/  BREV R8, R2 ;  /* 0x0000000200087301 */ /* 0x010e300000000000 */
[----:B------:R-:W1:Y:S08]  /*0110*/  FLO.U32 R0, R2 ;  /* 0x0000000200007300 */ /* 0x000e7000000e0000 */
[----:B0-----:R-:W0:Y:S01]  /*0120*/  FLO.U32.SH R8, R8 ;  /* 0x0000000800087300 */ /* 0x001e2200000e0400 */
[----:B-1----:R-:W-:-:S05]  /*0130*/  IADD3 R9, PT, PT, -R0, 0x1f, RZ ;  /* 0x0000001f00097810 */ /* 0x002fca0007ffe1ff */
[----:B------:R-:W-:Y:S01]  /*0140*/  STG.E desc[UR4][R4.64], R9 ;  /* 0x0000000904007986 */ /* 0x000fe2000c101904 */
[----:B0-----:R-:W-:-:S05]  /*0150*/  IADD3 R11, PT, PT, R8, 0x1, RZ ;  /* 0x00000001080b7810 */ /* 0x001fca0007ffe0ff */
[----:B------:R-:W-:Y:S01]  /*0160*/  STG.E desc[UR4][R6.64], R11 ;  /* 0x0000000b06007986 */ /* 0x000fe2000c101904 */
[----:B------:R-:W-:Y:S05]  /*0170*/  EXIT ;  /* 0x000000000000794d */ /* 0x000fea0003800000 */
.L_x_0:
[----:B------:R-:W-:-:S00]  /*0180*/  BRA `(.L_x_0) ;  /* 0xfffffffc00fc7947 */ /* 0x000fc0000383ffff */
[----:B------:R-:W-:-:S00]  /*0190*/  NOP ;  /* 0x0000000000007918 */ /* 0x000fc00000000000 */
        /* <DEDUP_REMOVED lines=14> */
.L_x_1:


//--------------------- .nv.shared.reserved.0     --------------------------
	.section	.nv.shared.reserved.0,"aw",@nobits
	.weak		__nv_reservedSMEM_offset_0_alias
	.size		__nv_reservedSMEM_offset_0_alias, 0, 64
	.other		__nv_reservedSMEM_offset_0_alias,@"STO_CUDA_RESERVED_SHARED STV_DEFAULT"
__nv_reservedSMEM_offset_0_alias:
	.zero		0
	.zero		64


//--------------------- .nv.constant0._Z19bitOperationsKernelPiS_S_i --------------------------
	.section	.nv.constant0._Z19bitOperationsKernelPiS_S_i,"a",@progbits
	.sectionflags	@""
	.align	4
.nv.constant0._Z19bitOperationsKernelPiS_S_i:
	.zero		924


//--------------------- SYMBOLS --------------------------

	.type		.nv.reservedSmem.offset0,@object
	.size		.nv.reservedSmem.offset0,0x4
